//
// Generated by NVIDIA NVVM Compiler
//
// Compiler Build ID: CL-36424714
// Cuda compilation tools, release 13.0, V13.0.88
// Based on NVVM 20.0.0
//

.version 9.0
.target sm_100
.address_size 64

	// .globl	_Z6kernelPcS_Pi

.visible .entry _Z6kernelPcS_Pi(
	.param .u64 .ptr .align 1 _Z6kernelPcS_Pi_param_0,
	.param .u64 .ptr .align 1 _Z6kernelPcS_Pi_param_1,
	.param .u64 .ptr .align 1 _Z6kernelPcS_Pi_param_2
)
{
	.reg .pred 	%p<8>;
	.reg .b16 	%rs<7>;
	.reg .b32 	%r<31>;
	.reg .b64 	%rd<22>;

	ld.param.u64 	%rd9, [_Z6kernelPcS_Pi_param_0];
	ld.param.u64 	%rd10, [_Z6kernelPcS_Pi_param_1];
	ld.param.u64 	%rd11, [_Z6kernelPcS_Pi_param_2];
	cvta.to.global.u64 	%rd1, %rd10;
	cvta.to.global.u64 	%rd12, %rd11;
	mov.u32 	%r15, %tid.x;
	mov.u32 	%r16, %ntid.x;
	mov.u32 	%r17, %ctaid.x;
	mad.lo.s32 	%r1, %r16, %r17, %r15;
	ld.global.u32 	%r18, [%rd12];
	setp.ge.s32 	%p1, %r1, %r18;
	@%p1 bra 	$L__BB0_10;
	setp.lt.s32 	%p2, %r1, 1;
	mov.b32 	%r29, 0;
	@%p2 bra 	$L__BB0_3;
	shl.b32 	%r20, %r1, 1;
	add.s32 	%r21, %r1, -1;
	add.s32 	%r22, %r1, -2;
	mul.wide.u32 	%rd13, %r21, %r22;
	shr.u64 	%rd14, %rd13, 1;
	cvt.u32.u64 	%r23, %rd14;
	add.s32 	%r24, %r20, %r23;
	add.s32 	%r29, %r24, -1;
$L__BB0_3:
	setp.lt.s32 	%p3, %r1, 0;
	@%p3 bra 	$L__BB0_10;
	cvt.u64.u32 	%rd15, %r1;
	cvta.to.global.u64 	%rd16, %rd9;
	add.s64 	%rd2, %rd16, %rd15;
	add.s32 	%r4, %r1, 1;
	and.b32  	%r5, %r4, 3;
	setp.lt.u32 	%p4, %r1, 3;
	@%p4 bra 	$L__BB0_7;
	ld.global.u8 	%rs6, [%rd2];
	cvt.u64.u32 	%rd17, %r29;
	add.s64 	%rd18, %rd17, %rd1;
	add.s64 	%rd20, %rd18, 1;
	and.b32  	%r25, %r4, 2147483644;
	neg.s32 	%r27, %r25;
$L__BB0_6:
	st.global.u8 	[%rd20+-1], %rs6;
	ld.global.u8 	%rs5, [%rd2];
	st.global.u8 	[%rd20], %rs5;
	st.global.u8 	[%rd20+1], %rs5;
	ld.global.u8 	%rs6, [%rd2];
	add.s32 	%r29, %r29, 4;
	st.global.u8 	[%rd20+2], %rs6;
	add.s64 	%rd20, %rd20, 4;
	add.s32 	%r27, %r27, 4;
	setp.ne.s32 	%p5, %r27, 0;
	@%p5 bra 	$L__BB0_6;
$L__BB0_7:
	setp.eq.s32 	%p6, %r5, 0;
	@%p6 bra 	$L__BB0_10;
	ld.global.u8 	%rs4, [%rd2];
	cvt.u64.u32 	%rd19, %r29;
	add.s64 	%rd21, %rd1, %rd19;
	neg.s32 	%r30, %r5;
$L__BB0_9:
	.pragma "nounroll";
	st.global.u8 	[%rd21], %rs4;
	add.s64 	%rd21, %rd21, 1;
	add.s32 	%r30, %r30, 1;
	setp.ne.s32 	%p7, %r30, 0;
	@%p7 bra 	$L__BB0_9;
$L__BB0_10:
	ret;

}


// ===== COMPILED SASS (sm_100) =====

	.target	sm_100

	.elftype	@"ET_EXEC"


//--------------------- .note.nv.tkinfo           --------------------------
	.section	.note.nv.tkinfo,"",@"SHT_NOTE"
	.sectionflags	@"SHF_NOTE_NV_TKINFO"
	.tkinfo
        /*0018*/ 	.word	0x00000002
        /*0030*/ 	.string	""
        /*0030*/ 	.string	"ptxas"
        /*0030*/ 	.string	"Cuda compilation tools, release 13.0, V13.0.88"
        /*0030*/ 	.string	"Build cuda_13.0.r13.0/compiler.36424714_0"
        /*0030*/ 	.string	"-arch sm_100 -m 64 "



//--------------------- .note.nv.cuinfo           --------------------------
	.section	.note.nv.cuinfo,"",@"SHT_NOTE"
	.sectionflags	@"SHF_NOTE_NV_CUINFO"
        /*0018*/ 	.short	0x0002
        /*001a*/ 	.short	0x0064
        /*001c*/ 	.short	0x0082
	.zero		2


//--------------------- .nv.info                  --------------------------
	.section	.nv.info,"",@"SHT_CUDA_INFO"
	.align	4


	//----- nvinfo : EIATTR_REGCOUNT
	.align		4
        /*0000*/ 	.byte	0x04, 0x2f
        /*0002*/ 	.short	(.L_1 - .L_0)
	.align		4
.L_0:
        /*0004*/ 	.word	index@(_Z6kernelPcS_Pi)
        /*0008*/ 	.word	0x00000014


	//----- nvinfo : EIATTR_FRAME_SIZE
	.align		4
.L_1:
        /*000c*/ 	.byte	0x04, 0x11
        /*000e*/ 	.short	(.L_3 - .L_2)
	.align		4
.L_2:
        /*0010*/ 	.word	index@(_Z6kernelPcS_Pi)
        /*0014*/ 	.word	0x00000000


	//----- nvinfo : EIATTR_MIN_STACK_SIZE
	.align		4
.L_3:
        /*0018*/ 	.byte	0x04, 0x12
        /*001a*/ 	.short	(.L_5 - .L_4)
	.align		4
.L_4:
        /*001c*/ 	.word	index@(_Z6kernelPcS_Pi)
        /*0020*/ 	.word	0x00000000
.L_5:


//--------------------- .nv.compat                --------------------------
	.section	.nv.compat,"",@"SHT_CUDA_COMPAT_INFO"
	.align	4
        /*0000*/ 	.byte	0x02, 0x09, 0x00, 0x00, 0x02, 0x02, 0x01, 0x00, 0x02, 0x05, 0x05, 0x00, 0x03, 0x07, 0x01, 0x01
        /*0010*/ 	.byte	0x02, 0x03, 0x00, 0x00, 0x02, 0x06, 0x01, 0x00, 0x04, 0x0b, 0x08, 0x00, 0x09, 0x00, 0x00, 0x00
        /*0020*/ 	.byte	0x00, 0x00, 0x00, 0x00


//--------------------- .nv.info._Z6kernelPcS_Pi  --------------------------
	.section	.nv.info._Z6kernelPcS_Pi,"",@"SHT_CUDA_INFO"
	.sectionflags	@""
	.align	4


	//----- nvinfo : EIATTR_CUDA_API_VERSION
	.align		4
        /*0000*/ 	.byte	0x04, 0x37
        /*0002*/ 	.short	(.L_7 - .L_6)
.L_6:
        /*0004*/ 	.word	0x00000082


	//----- nvinfo : EIATTR_KPARAM_INFO
	.align		4
.L_7:
        /*0008*/ 	.byte	0x04, 0x17
        /*000a*/ 	.short	(.L_9 - .L_8)
.L_8:
        /*000c*/ 	.word	0x00000000
        /*0010*/ 	.short	0x0002
        /*0012*/ 	.short	0x0010
        /*0014*/ 	.byte	0x00, 0xf5, 0x21, 0x00


	//----- nvinfo : EIATTR_KPARAM_INFO
	.align		4
.L_9:
        /*0018*/ 	.byte	0x04, 0x17
        /*001a*/ 	.short	(.L_11 - .L_10)
.L_10:
        /*001c*/ 	.word	0x00000000
        /*0020*/ 	.short	0x0001
        /*0022*/ 	.short	0x0008
        /*0024*/ 	.byte	0x00, 0xf5, 0x21, 0x00


	//----- nvinfo : EIATTR_KPARAM_INFO
	.align		4
.L_11:
        /*0028*/ 	.byte	0x04, 0x17
        /*002a*/ 	.short	(.L_13 - .L_12)
.L_12:
        /*002c*/ 	.word	0x00000000
        /*0030*/ 	.short	0x0000
        /*0032*/ 	.short	0x0000
        /*0034*/ 	.byte	0x00, 0xf5, 0x21, 0x00


	//----- nvinfo : EIATTR_SPARSE_MMA_MASK
	.align		4
.L_13:
        /*0038*/ 	.byte	0x03, 0x50
        /*003a*/ 	.short	0x0000


	//----- nvinfo : EIATTR_MAXREG_COUNT
	.align		4
        /*003c*/ 	.byte	0x03, 0x1b
        /*003e*/ 	.short	0x00ff


	//----- nvinfo : EIATTR_MERCURY_ISA_VERSION
	.align		4
        /*0040*/ 	.byte	0x03, 0x5f
        /*0042*/ 	.short	0x0101


	//----- nvinfo : EIATTR_VRC_CTA_INIT_COUNT
	.align		4
        /*0044*/ 	.byte	0x02, 0x4a
	.zero		1
	.zero		1


	//----- nvinfo : EIATTR_EXIT_INSTR_OFFSETS
	.align		4
        /*0048*/ 	.byte	0x04, 0x1c
        /*004a*/ 	.short	(.L_15 - .L_14)


	//   ....[0]....
.L_14:
        /*004c*/ 	.word	0x00000090


	//   ....[1]....
        /*0050*/ 	.word	0x000000c0


	//   ....[2]....
        /*0054*/ 	.word	0x00000790


	//   ....[3]....
        /*0058*/ 	.word	0x00000870


	//----- nvinfo : EIATTR_CRS_STACK_SIZE
	.align		4
.L_15:
        /*005c*/ 	.byte	0x04, 0x1e
        /*005e*/ 	.short	(.L_17 - .L_16)
.L_16:
        /*0060*/ 	.word	0x00000000


	//----- nvinfo : EIATTR_CBANK_PARAM_SIZE
	.align		4
.L_17:
        /*0064*/ 	.byte	0x03, 0x19
        /*0066*/ 	.short	0x0018


	//----- nvinfo : EIATTR_PARAM_CBANK
	.align		4
        /*0068*/ 	.byte	0x04, 0x0a
        /*006a*/ 	.short	(.L_19 - .L_18)
	.align		4
.L_18:
        /*006c*/ 	.word	index@(.nv.constant0._Z6kernelPcS_Pi)
        /*0070*/ 	.short	0x0380
        /*0072*/ 	.short	0x0018


	//----- nvinfo : EIATTR_SW_WAR
	.align		4
.L_19:
        /*0074*/ 	.byte	0x04, 0x36
        /*0076*/ 	.short	(.L_21 - .L_20)
.L_20:
        /*0078*/ 	.word	0x00000008
.L_21:


//--------------------- .nv.callgraph             --------------------------
	.section	.nv.callgraph,"",@"SHT_CUDA_CALLGRAPH"
	.align	4
	.sectionentsize	8
	.align		4
        /*0000*/ 	.word	0x00000000
	.align		4
        /*0004*/ 	.word	0xffffffff
	.align		4
        /*0008*/ 	.word	0x00000000
	.align		4
        /*000c*/ 	.word	0xfffffffe
	.align		4
        /*0010*/ 	.word	0x00000000
	.align		4
        /*0014*/ 	.word	0xfffffffd
	.align		4
        /*0018*/ 	.word	0x00000000
	.align		4
        /*001c*/ 	.word	0xfffffffc


//--------------------- .text._Z6kernelPcS_Pi     --------------------------
	.section	.text._Z6kernelPcS_Pi,"ax",@progbits
	.align	128
        .global         _Z6kernelPcS_Pi
        .type           _Z6kernelPcS_Pi,@function
        .size           _Z6kernelPcS_Pi,(.L_x_11 - _Z6kernelPcS_Pi)
        .other          _Z6kernelPcS_Pi,@"STO_CUDA_ENTRY STV_DEFAULT"
_Z6kernelPcS_Pi:
.text._Z6kernelPcS_Pi:
[----:B------:R-:W-:Y:S08]  /*0000*/  LDC R1, c[0x0][0x37c] ;  /* 0x0000df00ff017b82 */ /* 0x000ff00000000800 */
[----:B------:R-:W0:Y:S01]  /*0010*/  LDC.64 R2, c[0x0][0x390] ;  /* 0x0000e400ff027b82 */ /* 0x000e220000000a00 */
[----:B------:R-:W0:Y:S02]  /*0020*/  LDCU.64 UR4, c[0x0][0x358] ;  /* 0x00006b00ff0477ac */ /* 0x000e240008000a00 */
[----:B0-----:R-:W2:Y:S01]  /*0030*/  LDG.E R3, desc[UR4][R2.64] ;  /* 0x0000000402037981 */ /* 0x001ea2000c1e1900 */
[----:B------:R-:W0:Y:S01]  /*0040*/  LDCU UR6, c[0x0][0x360] ;  /* 0x00006c00ff0677ac */ /* 0x000e220008000800 */
[----:B------:R-:W0:Y:S01]  /*0050*/  S2R R4, SR_TID.X ;  /* 0x0000000000047919 */ /* 0x000e220000002100 */
[----:B------:R-:W0:Y:S02]  /*0060*/  S2R R5, SR_CTAID.X ;  /* 0x0000000000057919 */ /* 0x000e240000002500 */
[----:B0-----:R-:W-:-:S05]  /*0070*/  IMAD R4, R5, UR6, R4 ;  /* 0x0000000605047c24 */ /* 0x001fca000f8e0204 */
[----:B--2---:R-:W-:-:S13]  /*0080*/  ISETP.GE.AND P0, PT, R4, R3, PT ;  /* 0x000000030400720c */ /* 0x004fda0003f06270 */
[----:B------:R-:W-:Y:S05]  /*0090*/  @P0 EXIT ;  /* 0x000000000000094d */ /* 0x000fea0003800000 */
[C---:B------:R-:W-:Y:S02]  /*00a0*/  ISETP.GE.AND P1, PT, R4.reuse, RZ, PT ;  /* 0x000000ff0400720c */ /* 0x040fe40003f26270 */
[----:B------:R-:W-:-:S11]  /*00b0*/  ISETP.GE.AND P0, PT, R4, 0x1, PT ;  /* 0x000000010400780c */ /* 0x000fd60003f06270 */
[----:B------:R-:W-:Y:S05]  /*00c0*/  @!P1 EXIT ;  /* 0x000000000000994d */ /* 0x000fea0003800000 */
[----:B------:R-:W0:Y:S01]  /*00d0*/  LDCU.64 UR6, c[0x0][0x380] ;  /* 0x00007000ff0677ac */ /* 0x000e220008000a00 */
[C---:B------:R-:W-:Y:S01]  /*00e0*/  @P0 VIADD R2, R4.reuse, 0xffffffff ;  /* 0xffffffff04020836 */ /* 0x040fe20000000000 */
[C---:B------:R-:W-:Y:S01]  /*00f0*/  ISETP.GE.U32.AND P1, PT, R4.reuse, 0x3, PT ;  /* 0x000000030400780c */ /* 0x040fe20003f26070 */
[----:B------:R-:W-:Y:S01]  /*0100*/  @P0 VIADD R3, R4, 0xfffffffe ;  /* 0xfffffffe04030836 */ /* 0x000fe20000000000 */
[----:B------:R-:W-:Y:S01]  /*0110*/  BSSY.RECONVERGENT B1, `(.L_x_0) ;  /* 0x0000065000017945 */ /* 0x000fe20003800200 */
[----:B------:R-:W-:Y:S02]  /*0120*/  IMAD.MOV.U32 R0, RZ, RZ, RZ ;  /* 0x000000ffff007224 */ /* 0x000fe400078e00ff */
[----:B------:R-:W-:-:S05]  /*0130*/  @P0 IMAD.WIDE.U32 R2, R2, R3, RZ ;  /* 0x0000000302020225 */ /* 0x000fca00078e00ff */
[----:B------:R-:W-:-:S05]  /*0140*/  @P0 SHF.R.U64 R5, R2, 0x1, R3 ;  /* 0x0000000102050819 */ /* 0x000fca0000001203 */
[C---:B------:R-:W-:Y:S01]  /*0150*/  @P0 IMAD R5, R4.reuse, 0x2, R5 ;  /* 0x0000000204050824 */ /* 0x040fe200078e0205 */
[C---:B0-----:R-:W-:Y:S01]  /*0160*/  IADD3 R2, P2, PT, R4.reuse, UR6, RZ ;  /* 0x0000000604027c10 */ /* 0x041fe2000ff5e0ff */
[----:B------:R-:W-:Y:S02]  /*0170*/  VIADD R4, R4, 0x1 ;  /* 0x0000000104047836 */ /* 0x000fe40000000000 */
[----:B------:R-:W-:Y:S01]  /*0180*/  @P0 VIADD R0, R5, 0xffffffff ;  /* 0xffffffff05000836 */ /* 0x000fe20000000000 */
[----:B------:R-:W-:Y:S02]  /*0190*/  IADD3.X R3, PT, PT, RZ, UR7, RZ, P2, !PT ;  /* 0x00000007ff037c10 */ /* 0x000fe400097fe4ff */
[----:B------:R-:W-:Y:S01]  /*01a0*/  LOP3.LUT R6, R4, 0x3, RZ, 0xc0, !PT ;  /* 0x0000000304067812 */ /* 0x000fe200078ec0ff */
[----:B------:R-:W-:Y:S06]  /*01b0*/  @!P1 BRA `(.L_x_1) ;  /* 0x0000000400689947 */ /* 0x000fec0003800000 */
[----:B------:R0:W5:Y:S01]  /*01c0*/  LDG.E.U8 R7, desc[UR4][R2.64] ;  /* 0x0000000402077981 */ /* 0x000162000c1e1100 */
[----:B------:R-:W1:Y:S01]  /*01d0*/  LDCU.64 UR6, c[0x0][0x388] ;  /* 0x00007100ff0677ac */ /* 0x000e620008000a00 */
[----:B------:R-:W-:Y:S01]  /*01e0*/  LOP3.LUT R4, R4, 0x7ffffffc, RZ, 0xc0, !PT ;  /* 0x7ffffffc04047812 */ /* 0x000fe200078ec0ff */
[----:B------:R-:W-:Y:S04]  /*01f0*/  BSSY.RELIABLE B0, `(.L_x_2) ;  /* 0x0000048000007945 */ /* 0x000fe80003800100 */
[----:B------:R-:W-:-:S05]  /*0200*/  IMAD.MOV R8, RZ, RZ, -R4 ;  /* 0x000000ffff087224 */ /* 0x000fca00078e0a04 */
[----:B------:R-:W-:Y:S02]  /*0210*/  ISETP.GE.AND P0, PT, R8, RZ, PT ;  /* 0x000000ff0800720c */ /* 0x000fe40003f06270 */
[----:B-1----:R-:W-:-:S05]  /*0220*/  IADD3.X R4, P1, PT, R0, UR6, RZ, PT, !PT ;  /* 0x0000000600047c10 */ /* 0x002fca000bf3e4ff */
[----:B------:R-:W-:-:S06]  /*0230*/  IMAD.X R5, RZ, RZ, UR7, P1 ;  /* 0x00000007ff057e24 */ /* 0x000fcc00088e06ff */
[----:B0-----:R-:W-:Y:S05]  /*0240*/  @P0 BRA `(.L_x_3) ;  /* 0x0000000400080947 */ /* 0x001fea0003800000 */
[----:B------:R-:W-:Y:S01]  /*0250*/  IMAD.MOV R9, RZ, RZ, -R8 ;  /* 0x000000ffff097224 */ /* 0x000fe200078e0a08 */
[----:B------:R-:W-:Y:S01]  /*0260*/  BSSY.RECONVERGENT B2, `(.L_x_4) ;  /* 0x0000025000027945 */ /* 0x000fe20003800200 */
[----:B------:R-:W-:-:S03]  /*0270*/  PLOP3.LUT P0, PT, PT, PT, PT, 0x80, 0x8 ;  /* 0x000000000008781c */ /* 0x000fc60003f0f070 */
[----:B------:R-:W-:-:S13]  /*0280*/  ISETP.GT.AND P1, PT, R9, 0xc, PT ;  /* 0x0000000c0900780c */ /* 0x000fda0003f24270 */
[----:B------:R-:W-:Y:S05]  /*0290*/  @!P1 BRA `(.L_x_5) ;  /* 0x0000000000849947 */ /* 0x000fea0003800000 */
[----:B------:R-:W-:-:S13]  /*02a0*/  PLOP3.LUT P0, PT, PT, PT, PT, 0x8, 0x80 ;  /* 0x000000000080781c */ /* 0x000fda0003f0e170 */
.L_x_6:
[----:B-----5:R-:W-:Y:S04]  /*02b0*/  STG.E.U8 desc[UR4][R4.64+-0x1], R7 ;  /* 0xffffff0704007986 */ /* 0x020fe8000c101104 */
[----:B------:R-:W2:Y:S04]  /*02c0*/  LDG.E.U8 R9, desc[UR4][R2.64] ;  /* 0x0000000402097981 */ /* 0x000ea8000c1e1100 */
[----:B--2---:R-:W-:Y:S04]  /*02d0*/  STG.E.U8 desc[UR4][R4.64], R9 ;  /* 0x0000000904007986 */ /* 0x004fe8000c101104 */
[----:B------:R0:W-:Y:S04]  /*02e0*/  STG.E.U8 desc[UR4][R4.64+0x1], R9 ;  /* 0x0000010904007986 */ /* 0x0001e8000c101104 */
[----:B------:R-:W2:Y:S04]  /*02f0*/  LDG.E.U8 R11, desc[UR4][R2.64] ;  /* 0x00000004020b7981 */ /* 0x000ea8000c1e1100 */
[----:B--2---:R-:W-:Y:S04]  /*0300*/  STG.E.U8 desc[UR4][R4.64+0x2], R11 ;  /* 0x0000020b04007986 */ /* 0x004fe8000c101104 */
[----:B------:R1:W-:Y:S04]  /*0310*/  STG.E.U8 desc[UR4][R4.64+0x3], R11 ;  /* 0x0000030b04007986 */ /* 0x0003e8000c101104 */
[----:B------:R-:W2:Y:S04]  /*0320*/  LDG.E.U8 R13, desc[UR4][R2.64] ;  /* 0x00000004020d7981 */ /* 0x000ea8000c1e1100 */
[----:B--2---:R-:W-:Y:S04]  /*0330*/  STG.E.U8 desc[UR4][R4.64+0x4], R13 ;  /* 0x0000040d04007986 */ /* 0x004fe8000c101104 */
[----:B------:R2:W-:Y:S04]  /*0340*/  STG.E.U8 desc[UR4][R4.64+0x5], R13 ;  /* 0x0000050d04007986 */ /* 0x0005e8000c101104 */
[----:B------:R-:W3:Y:S04]  /*0350*/  LDG.E.U8 R15, desc[UR4][R2.64] ;  /* 0x00000004020f7981 */ /* 0x000ee8000c1e1100 */
[----:B---3--:R-:W-:Y:S04]  /*0360*/  STG.E.U8 desc[UR4][R4.64+0x6], R15 ;  /* 0x0000060f04007986 */ /* 0x008fe8000c101104 */
[----:B------:R-:W-:Y:S04]  /*0370*/  STG.E.U8 desc[UR4][R4.64+0x7], R15 ;  /* 0x0000070f04007986 */ /* 0x000fe8000c101104 */
[----:B------:R-:W3:Y:S04]  /*0380*/  LDG.E.U8 R17, desc[UR4][R2.64] ;  /* 0x0000000402117981 */ /* 0x000ee8000c1e1100 */
[----:B---3--:R-:W-:Y:S04]  /*0390*/  STG.E.U8 desc[UR4][R4.64+0x8], R17 ;  /* 0x0000081104007986 */ /* 0x008fe8000c101104 */
[----:B------:R-:W-:Y:S04]  /*03a0*/  STG.E.U8 desc[UR4][R4.64+0x9], R17 ;  /* 0x0000091104007986 */ /* 0x000fe8000c101104 */
[----:B0-----:R-:W3:Y:S04]  /*03b0*/  LDG.E.U8 R9, desc[UR4][R2.64] ;  /* 0x0000000402097981 */ /* 0x001ee8000c1e1100 */
[----:B---3--:R-:W-:Y:S04]  /*03c0*/  STG.E.U8 desc[UR4][R4.64+0xa], R9 ;  /* 0x00000a0904007986 */ /* 0x008fe8000c101104 */
[----:B------:R-:W-:Y:S04]  /*03d0*/  STG.E.U8 desc[UR4][R4.64+0xb], R9 ;  /* 0x00000b0904007986 */ /* 0x000fe8000c101104 */
[----:B-1----:R-:W3:Y:S01]  /*03e0*/  LDG.E.U8 R11, desc[UR4][R2.64] ;  /* 0x00000004020b7981 */ /* 0x002ee2000c1e1100 */
[----:B------:R-:W-:-:S04]  /*03f0*/  IADD3 R8, PT, PT, R8, 0x10, RZ ;  /* 0x0000001008087810 */ /* 0x000fc80007ffe0ff */
[----:B------:R-:W-:Y:S02]  /*0400*/  ISETP.GE.AND P1, PT, R8, -0xc, PT ;  /* 0xfffffff40800780c */ /* 0x000fe40003f26270 */
[----:B------:R-:W-:Y:S01]  /*0410*/  IADD3 R10, P2, PT, R4, 0x10, RZ ;  /* 0x00000010040a7810 */ /* 0x000fe20007f5e0ff */
[----:B---3--:R-:W-:Y:S04]  /*0420*/  STG.E.U8 desc[UR4][R4.64+0xc], R11 ;  /* 0x00000c0b04007986 */ /* 0x008fe8000c101104 */
[----:B------:R-:W-:Y:S04]  /*0430*/  STG.E.U8 desc[UR4][R4.64+0xd], R11 ;  /* 0x00000d0b04007986 */ /* 0x000fe8000c101104 */
[----:B------:R-:W3:Y:S01]  /*0440*/  LDG.E.U8 R7, desc[UR4][R2.64] ;  /* 0x0000000402077981 */ /* 0x000ee2000c1e1100 */
[----:B--2---:R-:W-:-:S02]  /*0450*/  IMAD.X R13, RZ, RZ, R5, P2 ;  /* 0x000000ffff0d7224 */ /* 0x004fc400010e0605 */
[----:B------:R-:W-:Y:S01]  /*0460*/  VIADD R0, R0, 0x10 ;  /* 0x0000001000007836 */ /* 0x000fe20000000000 */
[----:B---3--:R0:W-:Y:S02]  /*0470*/  STG.E.U8 desc[UR4][R4.64+0xe], R7 ;  /* 0x00000e0704007986 */ /* 0x0081e4000c101104 */
[----:B0-----:R-:W-:Y:S02]  /*0480*/  IMAD.MOV.U32 R4, RZ, RZ, R10 ;  /* 0x000000ffff047224 */ /* 0x001fe400078e000a */
[----:B------:R-:W-:Y:S01]  /*0490*/  IMAD.MOV.U32 R5, RZ, RZ, R13 ;  /* 0x000000ffff057224 */ /* 0x000fe200078e000d */
[----:B------:R-:W-:Y:S06]  /*04a0*/  @!P1 BRA `(.L_x_6) ;  /* 0xfffffffc00809947 */ /* 0x000fec000383ffff */
.L_x_5:
[----:B------:R-:W-:Y:S05]  /*04b0*/  BSYNC.RECONVERGENT B2 ;  /* 0x0000000000027941 */ /* 0x000fea0003800200 */
.L_x_4:
[----:B------:R-:W-:Y:S01]  /*04c0*/  IADD3 R9, PT, PT, -R8, RZ, RZ ;  /* 0x000000ff08097210 */ /* 0x000fe20007ffe1ff */
[----:B------:R-:W-:Y:S03]  /*04d0*/  BSSY.RECONVERGENT B2, `(.L_x_7) ;  /* 0x0000016000027945 */ /* 0x000fe60003800200 */
[----:B------:R-:W-:-:S13]  /*04e0*/  ISETP.GT.AND P1, PT, R9, 0x4, PT ;  /* 0x000000040900780c */ /* 0x000fda0003f24270 */
[----:B------:R-:W-:Y:S05]  /*04f0*/  @!P1 BRA `(.L_x_8) ;  /* 0x00000000004c9947 */ /* 0x000fea0003800000 */
[----:B-----5:R0:W-:Y:S04]  /*0500*/  STG.E.U8 desc[UR4][R4.64+-0x1], R7 ;  /* 0xffffff0704007986 */ /* 0x0201e8000c101104 */
[----:B------:R-:W2:Y:S04]  /*0510*/  LDG.E.U8 R9, desc[UR4][R2.64] ;  /* 0x0000000402097981 */ /* 0x000ea8000c1e1100 */
[----:B--2---:R-:W-:Y:S04]  /*0520*/  STG.E.U8 desc[UR4][R4.64], R9 ;  /* 0x0000000904007986 */ /* 0x004fe8000c101104 */
[----:B------:R1:W-:Y:S04]  /*0530*/  STG.E.U8 desc[UR4][R4.64+0x1], R9 ;  /* 0x0000010904007986 */ /* 0x0003e8000c101104 */
[----:B------:R-:W2:Y:S04]  /*0540*/  LDG.E.U8 R11, desc[UR4][R2.64] ;  /* 0x00000004020b7981 */ /* 0x000ea8000c1e1100 */
[----:B--2---:R-:W-:Y:S04]  /*0550*/  STG.E.U8 desc[UR4][R4.64+0x2], R11 ;  /* 0x0000020b04007986 */ /* 0x004fe8000c101104 */
[----:B------:R-:W-:Y:S04]  /*0560*/  STG.E.U8 desc[UR4][R4.64+0x3], R11 ;  /* 0x0000030b04007986 */ /* 0x000fe8000c101104 */
[----:B------:R-:W2:Y:S01]  /*0570*/  LDG.E.U8 R13, desc[UR4][R2.64] ;  /* 0x00000004020d7981 */ /* 0x000ea2000c1e1100 */
[----:B------:R-:W-:-:S03]  /*0580*/  IADD3 R10, P1, PT, R4, 0x8, RZ ;  /* 0x00000008040a7810 */ /* 0x000fc60007f3e0ff */
[----:B--2---:R-:W-:Y:S04]  /*0590*/  STG.E.U8 desc[UR4][R4.64+0x4], R13 ;  /* 0x0000040d04007986 */ /* 0x004fe8000c101104 */
[----:B------:R-:W-:Y:S04]  /*05a0*/  STG.E.U8 desc[UR4][R4.64+0x5], R13 ;  /* 0x0000050d04007986 */ /* 0x000fe8000c101104 */
[----:B0-----:R-:W2:Y:S01]  /*05b0*/  LDG.E.U8 R7, desc[UR4][R2.64] ;  /* 0x0000000402077981 */ /* 0x001ea2000c1e1100 */
[----:B-1----:R-:W-:Y:S01]  /*05c0*/  IMAD.X R9, RZ, RZ, R5, P1 ;  /* 0x000000ffff097224 */ /* 0x002fe200008e0605 */
[----:B------:R-:W-:Y:S01]  /*05d0*/  PLOP3.LUT P0, PT, PT, PT, PT, 0x8, 0x80 ;  /* 0x000000000080781c */ /* 0x000fe20003f0e170 */
[----:B------:R-:W-:-:S02]  /*05e0*/  VIADD R0, R0, 0x8 ;  /* 0x0000000800007836 */ /* 0x000fc40000000000 */
[----:B------:R-:W-:Y:S01]  /*05f0*/  VIADD R8, R8, 0x8 ;  /* 0x0000000808087836 */ /* 0x000fe20000000000 */
[----:B--2---:R0:W-:Y:S02]  /*0600*/  STG.E.U8 desc[UR4][R4.64+0x6], R7 ;  /* 0x0000060704007986 */ /* 0x0041e4000c101104 */
[----:B0-----:R-:W-:Y:S01]  /*0610*/  IMAD.MOV.U32 R4, RZ, RZ, R10 ;  /* 0x000000ffff047224 */ /* 0x001fe200078e000a */
[----:B------:R-:W-:-:S07]  /*0620*/  MOV R5, R9 ;  /* 0x0000000900057202 */ /* 0x000fce0000000f00 */
.L_x_8:
[----:B------:R-:W-:Y:S05]  /*0630*/  BSYNC.RECONVERGENT B2 ;  /* 0x0000000000027941 */ /* 0x000fea0003800200 */
.L_x_7:
[----:B------:R-:W-:-:S13]  /*0640*/  ISETP.NE.OR P0, PT, R8, RZ, P0 ;  /* 0x000000ff0800720c */ /* 0x000fda0000705670 */
[----:B------:R-:W-:Y:S05]  /*0650*/  @!P0 BREAK.RELIABLE B0 ;  /* 0x0000000000008942 */ /* 0x000fea0003800100 */
[----:B------:R-:W-:Y:S05]  /*0660*/  @!P0 BRA `(.L_x_1) ;  /* 0x00000000003c8947 */ /* 0x000fea0003800000 */
.L_x_3:
[----:B------:R-:W-:Y:S05]  /*0670*/  BSYNC.RELIABLE B0 ;  /* 0x0000000000007941 */ /* 0x000fea0003800100 */
.L_x_2:
[----:B-----5:R0:W-:Y:S04]  /*0680*/  STG.E.U8 desc[UR4][R4.64+-0x1], R7 ;  /* 0xffffff0704007986 */ /* 0x0201e8000c101104 */
[----:B------:R-:W2:Y:S01]  /*0690*/  LDG.E.U8 R9, desc[UR4][R2.64] ;  /* 0x0000000402097981 */ /* 0x000ea2000c1e1100 */
[----:B------:R-:W-:-:S05]  /*06a0*/  VIADD R8, R8, 0x4 ;  /* 0x0000000408087836 */ /* 0x000fca0000000000 */
[----:B------:R-:W-:Y:S02]  /*06b0*/  ISETP.NE.AND P0, PT, R8, RZ, PT ;  /* 0x000000ff0800720c */ /* 0x000fe40003f05270 */
[----:B------:R-:W-:Y:S01]  /*06c0*/  IADD3 R10, P1, PT, R4, 0x4, RZ ;  /* 0x00000004040a7810 */ /* 0x000fe20007f3e0ff */
[----:B--2---:R-:W-:Y:S04]  /*06d0*/  STG.E.U8 desc[UR4][R4.64], R9 ;  /* 0x0000000904007986 */ /* 0x004fe8000c101104 */
[----:B------:R-:W-:Y:S04]  /*06e0*/  STG.E.U8 desc[UR4][R4.64+0x1], R9 ;  /* 0x0000010904007986 */ /* 0x000fe8000c101104 */
[----:B0-----:R-:W2:Y:S01]  /*06f0*/  LDG.E.U8 R7, desc[UR4][R2.64] ;  /* 0x0000000402077981 */ /* 0x001ea2000c1e1100 */
[----:B------:R-:W-:-:S02]  /*0700*/  IMAD.X R11, RZ, RZ, R5, P1 ;  /* 0x000000ffff0b7224 */ /* 0x000fc400008e0605 */
[----:B------:R-:W-:Y:S01]  /*0710*/  VIADD R0, R0, 0x4 ;  /* 0x0000000400007836 */ /* 0x000fe20000000000 */
[----:B--2---:R0:W-:Y:S02]  /*0720*/  STG.E.U8 desc[UR4][R4.64+0x2], R7 ;  /* 0x0000020704007986 */ /* 0x0041e4000c101104 */
[----:B0-----:R-:W-:Y:S01]  /*0730*/  IMAD.MOV.U32 R4, RZ, RZ, R10 ;  /* 0x000000ffff047224 */ /* 0x001fe200078e000a */
[----:B------:R-:W-:Y:S01]  /*0740*/  MOV R5, R11 ;  /* 0x0000000b00057202 */ /* 0x000fe20000000f00 */
[----:B------:R-:W-:Y:S06]  /*0750*/  @P0 BRA `(.L_x_2) ;  /* 0xfffffffc00c80947 */ /* 0x000fec000383ffff */
.L_x_1:
[----:B------:R-:W-:Y:S05]  /*0760*/  BSYNC.RECONVERGENT B1 ;  /* 0x0000000000017941 */ /* 0x000fea0003800200 */
.L_x_0:
[----:B------:R-:W-:Y:S05]  /*0770*/  WARPSYNC.ALL ;  /* 0x0000000000007948 */ /* 0x000fea0003800000 */
[----:B------:R-:W-:-:S13]  /*0780*/  ISETP.NE.AND P0, PT, R6, RZ, PT ;  /* 0x000000ff0600720c */ /* 0x000fda0003f05270 */
[----:B------:R-:W-:Y:S05]  /*0790*/  @!P0 EXIT ;  /* 0x000000000000894d */ /* 0x000fea0003800000 */
[----:B------:R0:W5:Y:S01]  /*07a0*/  LDG.E.U8 R5, desc[UR4][R2.64] ;  /* 0x0000000402057981 */ /* 0x000162000c1e1100 */
[----:B------:R-:W1:Y:S01]  /*07b0*/  LDCU.64 UR6, c[0x0][0x388] ;  /* 0x00007100ff0677ac */ /* 0x000e620008000a00 */
[----:B------:R-:W-:Y:S01]  /*07c0*/  IMAD.MOV R6, RZ, RZ, -R6 ;  /* 0x000000ffff067224 */ /* 0x000fe200078e0a06 */
[----:B-1----:R-:W-:-:S05]  /*07d0*/  IADD3 R0, P0, PT, R0, UR6, RZ ;  /* 0x0000000600007c10 */ /* 0x002fca000ff1e0ff */
[----:B0----5:R-:W-:-:S08]  /*07e0*/  IMAD.X R7, RZ, RZ, UR7, P0 ;  /* 0x00000007ff077e24 */ /* 0x021fd000080e06ff */
.L_x_9:
[----:B------:R-:W-:Y:S01]  /*07f0*/  IMAD.MOV.U32 R2, RZ, RZ, R0 ;  /* 0x000000ffff027224 */ /* 0x000fe200078e0000 */
[----:B------:R-:W-:Y:S01]  /*0800*/  MOV R3, R7 ;  /* 0x0000000700037202 */ /* 0x000fe20000000f00 */
[----:B------:R-:W-:Y:S01]  /*0810*/  VIADD R6, R6, 0x1 ;  /* 0x0000000106067836 */ /* 0x000fe20000000000 */
[----:B------:R-:W-:-:S03]  /*0820*/  IADD3 R0, P1, PT, R0, 0x1, RZ ;  /* 0x0000000100007810 */ /* 0x000fc60007f3e0ff */
[----:B------:R0:W-:Y:S01]  /*0830*/  STG.E.U8 desc[UR4][R2.64], R5 ;  /* 0x0000000502007986 */ /* 0x0001e2000c101104 */
[----:B------:R-:W-:Y:S01]  /*0840*/  ISETP.NE.AND P0, PT, R6, RZ, PT ;  /* 0x000000ff0600720c */ /* 0x000fe20003f05270 */
[----:B------:R-:W-:-:S12]  /*0850*/  IMAD.X R7, RZ, RZ, R7, P1 ;  /* 0x000000ffff077224 */ /* 0x000fd800008e0607 */
[----:B0-----:R-:W-:Y:S05]  /*0860*/  @P0 BRA `(.L_x_9) ;  /* 0xfffffffc00e00947 */ /* 0x001fea000383ffff */
[----:B------:R-:W-:Y:S05]  /*0870*/  EXIT ;  /* 0x000000000000794d */ /* 0x000fea0003800000 */
.L_x_10:
[----:B------:R-:W-:-:S00]  /*0880*/  BRA `(.L_x_10) ;  /* 0xfffffffc00fc7947 */ /* 0x000fc0000383ffff */
[----:B------:R-:W-:-:S00]  /*0890*/  NOP ;  /* 0x0000000000007918 */ /* 0x000fc00000000000 */
        /* <DEDUP_REMOVED lines=14> */
.L_x_11:


//--------------------- .nv.shared.reserved.0     --------------------------
	.section	.nv.shared.reserved.0,"aw",@nobits
	.weak		__nv_reservedSMEM_offset_0_alias
	.size		__nv_reservedSMEM_offset_0_alias, 0, 64
	.other		__nv_reservedSMEM_offset_0_alias,@"STO_CUDA_RESERVED_SHARED STV_DEFAULT"
__nv_reservedSMEM_offset_0_alias:
	.zero		0
	.zero		64


//--------------------- .nv.constant0._Z6kernelPcS_Pi --------------------------
	.section	.nv.constant0._Z6kernelPcS_Pi,"a",@progbits
	.sectionflags	@""
	.align	4
.nv.constant0._Z6kernelPcS_Pi:
	.zero		920


//--------------------- SYMBOLS --------------------------

	.type		.nv.reservedSmem.offset0,@object
	.size		.nv.reservedSmem.offset0,0x4
